	.headerflags	@"EF_CUDA_TEXMODE_UNIFIED EF_CUDA_64BIT_ADDRESS EF_CUDA_ACCELERATORS EF_CUDA_SM90 EF_CUDA_VIRTUAL_SM(EF_CUDA_SM90)"
	.elftype	@"ET_EXEC"


//--------------------- .nv.info                  --------------------------
	.section	.nv.info,"",@"SHT_CUDA_INFO"
	.align	4


	//----- nvinfo : EIATTR_REGCOUNT
	.align		4
        /*0000*/ 	.byte	0x04, 0x2f
        /*0002*/ 	.short	(.L_1 - .L_0)
	.align		4
.L_0:
        /*0004*/ 	.word	index@(triton_poi_fused__weight_norm_interface_convolution_9)
        /*0008*/ 	.word	0x00000040


	//----- nvinfo : EIATTR_MIN_STACK_SIZE
	.align		4
.L_1:
        /*000c*/ 	.byte	0x04, 0x12
        /*000e*/ 	.short	(.L_3 - .L_2)
	.align		4
.L_2:
        /*0010*/ 	.word	index@(triton_poi_fused__weight_norm_interface_convolution_9)
        /*0014*/ 	.word	0x00000008


	//----- nvinfo : EIATTR_FRAME_SIZE
	.align		4
.L_3:
        /*0018*/ 	.byte	0x04, 0x11
        /*001a*/ 	.short	(.L_5 - .L_4)
	.align		4
.L_4:
        /*001c*/ 	.word	index@(triton_poi_fused__weight_norm_interface_convolution_9)
        /*0020*/ 	.word	0x00000008


	//----- nvinfo : EIATTR_MIN_STACK_SIZE
	.align		4
.L_5:
        /*0024*/ 	.byte	0x04, 0x12
        /*0026*/ 	.short	(.L_7 - .L_6)
	.align		4
.L_6:
        /*0028*/ 	.word	index@(triton_poi_fused__weight_norm_interface_convolution_9)
        /*002c*/ 	.word	0x00000008
.L_7:


//--------------------- .nv.info.triton_poi_fused__weight_norm_interface_convolution_9 --------------------------
	.section	.nv.info.triton_poi_fused__weight_norm_interface_convolution_9,"",@"SHT_CUDA_INFO"
	.sectionflags	@""
	.align	4


	//----- nvinfo : EIATTR_CUDA_API_VERSION
	.align		4
        /*0000*/ 	.byte	0x04, 0x37
        /*0002*/ 	.short	(.L_9 - .L_8)
.L_8:
        /*0004*/ 	.word	0x0000007c


	//----- nvinfo : EIATTR_KPARAM_INFO
	.align		4
.L_9:
        /*0008*/ 	.byte	0x04, 0x17
        /*000a*/ 	.short	(.L_11 - .L_10)
.L_10:
        /*000c*/ 	.word	0x00000000
        /*0010*/ 	.short	0x0006
        /*0012*/ 	.short	0x002c
        /*0014*/ 	.byte	0x00, 0xf0, 0x11, 0x00


	//----- nvinfo : EIATTR_KPARAM_INFO
	.align		4
.L_11:
        /*0018*/ 	.byte	0x04, 0x17
        /*001a*/ 	.short	(.L_13 - .L_12)
.L_12:
        /*001c*/ 	.word	0x00000000
        /*0020*/ 	.short	0x0005
        /*0022*/ 	.short	0x0028
        /*0024*/ 	.byte	0x00, 0xf0, 0x11, 0x00


	//----- nvinfo : EIATTR_KPARAM_INFO
	.align		4
.L_13:
        /*0028*/ 	.byte	0x04, 0x17
        /*002a*/ 	.short	(.L_15 - .L_14)
.L_14:
        /*002c*/ 	.word	0x00000000
        /*0030*/ 	.short	0x0004
        /*0032*/ 	.short	0x0020
        /*0034*/ 	.byte	0x00, 0xf4, 0x21, 0x00


	//----- nvinfo : EIATTR_KPARAM_INFO
	.align		4
.L_15:
        /*0038*/ 	.byte	0x04, 0x17
        /*003a*/ 	.short	(.L_17 - .L_16)
.L_16:
        /*003c*/ 	.word	0x00000000
        /*0040*/ 	.short	0x0003
        /*0042*/ 	.short	0x0018
        /*0044*/ 	.byte	0x00, 0xf4, 0x21, 0x00


	//----- nvinfo : EIATTR_KPARAM_INFO
	.align		4
.L_17:
        /*0048*/ 	.byte	0x04, 0x17
        /*004a*/ 	.short	(.L_19 - .L_18)
.L_18:
        /*004c*/ 	.word	0x00000000
        /*0050*/ 	.short	0x0002
        /*0052*/ 	.short	0x0010
        /*0054*/ 	.byte	0x00, 0xf4, 0x21, 0x00


	//----- nvinfo : EIATTR_KPARAM_INFO
	.align		4
.L_19:
        /*0058*/ 	.byte	0x04, 0x17
        /*005a*/ 	.short	(.L_21 - .L_20)
.L_20:
        /*005c*/ 	.word	0x00000000
        /*0060*/ 	.short	0x0001
        /*0062*/ 	.short	0x0008
        /*0064*/ 	.byte	0x00, 0xf4, 0x21, 0x00


	//----- nvinfo : EIATTR_KPARAM_INFO
	.align		4
.L_21:
        /*0068*/ 	.byte	0x04, 0x17
        /*006a*/ 	.short	(.L_23 - .L_22)
.L_22:
        /*006c*/ 	.word	0x00000000
        /*0070*/ 	.short	0x0000
        /*0072*/ 	.short	0x0000
        /*0074*/ 	.byte	0x00, 0xf4, 0x21, 0x00


	//----- nvinfo : EIATTR_SPARSE_MMA_MASK
	.align		4
.L_23:
        /*0078*/ 	.byte	0x03, 0x50
        /*007a*/ 	.short	0x0000


	//----- nvinfo : EIATTR_MAXREG_COUNT
	.align		4
        /*007c*/ 	.byte	0x03, 0x1b
        /*007e*/ 	.short	0x00ff


	//----- nvinfo : EIATTR_EXIT_INSTR_OFFSETS
	.align		4
        /*0080*/ 	.byte	0x04, 0x1c
        /*0082*/ 	.short	(.L_25 - .L_24)


	//   ....[0]....
.L_24:
        /*0084*/ 	.word	0x00001840


	//   ....[1]....
        /*0088*/ 	.word	0x00001860


	//----- nvinfo : EIATTR_REQNTID
	.align		4
.L_25:
        /*008c*/ 	.byte	0x04, 0x10
        /*008e*/ 	.short	(.L_27 - .L_26)
.L_26:
        /*0090*/ 	.word	0x00000100
        /*0094*/ 	.word	0x00000001
        /*0098*/ 	.word	0x00000001


	//----- nvinfo : EIATTR_CBANK_PARAM_SIZE
	.align		4
.L_27:
        /*009c*/ 	.byte	0x03, 0x19
        /*009e*/ 	.short	0x0030


	//----- nvinfo : EIATTR_PARAM_CBANK
	.align		4
        /*00a0*/ 	.byte	0x04, 0x0a
        /*00a2*/ 	.short	(.L_29 - .L_28)
	.align		4
.L_28:
        /*00a4*/ 	.word	index@(.nv.constant0.triton_poi_fused__weight_norm_interface_convolution_9)
        /*00a8*/ 	.short	0x0210
        /*00aa*/ 	.short	0x0030


	//----- nvinfo : EIATTR_SW_WAR
	.align		4
.L_29:
        /*00ac*/ 	.byte	0x04, 0x36
        /*00ae*/ 	.short	(.L_31 - .L_30)
.L_30:
        /*00b0*/ 	.word	0x00000008
.L_31:


//--------------------- .nv.callgraph             --------------------------
	.section	.nv.callgraph,"",@"SHT_CUDA_CALLGRAPH"
	.align	4
	.sectionentsize	8
	.align		4
        /*0000*/ 	.word	0x00000000
	.align		4
        /*0004*/ 	.word	0xffffffff
	.align		4
        /*0008*/ 	.word	0x00000000
	.align		4
        /*000c*/ 	.word	0xfffffffe
	.align		4
        /*0010*/ 	.word	0x00000000
	.align		4
        /*0014*/ 	.word	0xfffffffd
	.align		4
        /*0018*/ 	.word	0x00000000
	.align		4
        /*001c*/ 	.word	0xfffffffc


//--------------------- .text.triton_poi_fused__weight_norm_interface_convolution_9 --------------------------
	.section	.text.triton_poi_fused__weight_norm_interface_convolution_9,"ax",@progbits
	.sectionflags	@"SHF_BARRIERS=1"
	.align	128
        .global         triton_poi_fused__weight_norm_interface_convolution_9
        .type           triton_poi_fused__weight_norm_interface_convolution_9,@function
        .size           triton_poi_fused__weight_norm_interface_convolution_9,(.L_x_1 - triton_poi_fused__weight_norm_interface_convolution_9)
        .other          triton_poi_fused__weight_norm_interface_convolution_9,@"STO_CUDA_ENTRY STV_DEFAULT"
triton_poi_fused__weight_norm_interface_convolution_9:
.text.triton_poi_fused__weight_norm_interface_convolution_9:
[----:B------:R-:W0:Y:S01]  /*0000*/  LDC R1, c[0x0][0x28] ;  /* 0x00000a00ff017b82 */ /* 0x000e220000000800 */
[----:B------:R-:W1:Y:S07]  /*0010*/  S2R R0, SR_TID.X ;  /* 0x0000000000007919 */ /* 0x000e6e0000002100 */
[----:B------:R-:W2:Y:S01]  /*0020*/  LDC.64 R20, c[0x0][0x210] ;  /* 0x00008400ff147b82 */ /* 0x000ea20000000a00 */
[----:B------:R-:W-:Y:S02]  /*0030*/  CS2R R16, SRZ ;  /* 0x0000000000107805 */ /* 0x000fe4000001ff00 */
[----:B------:R-:W-:Y:S01]  /*0040*/  CS2R R18, SRZ ;  /* 0x0000000000127805 */ /* 0x000fe2000001ff00 */
[----:B------:R-:W3:Y:S01]  /*0050*/  S2R R3, SR_CTAID.Y ;  /* 0x0000000000037919 */ /* 0x000ee20000002600 */
[----:B------:R-:W-:Y:S01]  /*0060*/  ULDC.64 UR6, c[0x0][0x208] ;  /* 0x0000820000067ab9 */ /* 0x000fe20000000a00 */
[----:B------:R-:W-:-:S02]  /*0070*/  CS2R R12, SRZ ;  /* 0x00000000000c7805 */ /* 0x000fc4000001ff00 */
[----:B------:R-:W-:Y:S01]  /*0080*/  CS2R R14, SRZ ;  /* 0x00000000000e7805 */ /* 0x000fe2000001ff00 */
[----:B------:R-:W4:Y:S01]  /*0090*/  S2R R35, SR_CTAID.X ;  /* 0x0000000000237919 */ /* 0x000f220000002500 */
[----:B0-----:R-:W-:Y:S02]  /*00a0*/  VIADD R1, R1, 0xfffffff8 ;  /* 0xfffffff801017836 */ /* 0x001fe40000000000 */
[----:B-1----:R-:W-:Y:S01]  /*00b0*/  IMAD.SHL.U32 R22, R0, 0x4, RZ ;  /* 0x0000000400167824 */ /* 0x002fe200078e00ff */
[----:B------:R-:W-:-:S04]  /*00c0*/  SHF.R.U32.HI R34, RZ, 0x6, R0 ;  /* 0x00000006ff227819 */ /* 0x000fc80000011600 */
[----:B------:R-:W-:Y:S02]  /*00d0*/  LOP3.LUT R22, R22, 0xfc, RZ, 0xc0, !PT ;  /* 0x000000fc16167812 */ /* 0x000fe400078ec0ff */
[----:B------:R-:W-:Y:S01]  /*00e0*/  SGXT.U32 R34, R34, 0x2 ;  /* 0x000000022222781a */ /* 0x000fe20000000000 */
[----:B----4-:R-:W-:Y:S01]  /*00f0*/  IMAD.SHL.U32 R35, R35, 0x10, RZ ;  /* 0x0000001023237824 */ /* 0x010fe200078e00ff */
[----:B---3--:R-:W-:-:S04]  /*0100*/  PRMT R2, R22, 0x6540, R3 ;  /* 0x0000654016027816 */ /* 0x008fc80000000003 */
[----:B------:R-:W-:Y:S02]  /*0110*/  SHF.R.S32.HI R5, RZ, 0x1f, R2 ;  /* 0x0000001fff057819 */ /* 0x000fe40000011402 */
[----:B------:R-:W-:Y:S02]  /*0120*/  ISETP.GE.AND P0, PT, R2, 0x200, PT ;  /* 0x000002000200780c */ /* 0x000fe40003f06270 */
[----:B------:R-:W-:Y:S02]  /*0130*/  LEA.HI R5, R5, R2, RZ, 0x4 ;  /* 0x0000000205057211 */ /* 0x000fe400078f20ff */
[----:B------:R-:W-:Y:S02]  /*0140*/  LOP3.LUT R24, R35, R34, RZ, 0xfc, !PT ;  /* 0x0000002223187212 */ /* 0x000fe400078efcff */
[----:B------:R-:W-:Y:S02]  /*0150*/  LOP3.LUT R7, R5, 0xfffffff0, RZ, 0xc0, !PT ;  /* 0xfffffff005077812 */ /* 0x000fe400078ec0ff */
[----:B------:R-:W-:-:S02]  /*0160*/  SHF.R.S32.HI R5, RZ, 0x4, R5 ;  /* 0x00000004ff057819 */ /* 0x000fc40000011405 */
[----:B------:R-:W-:Y:S01]  /*0170*/  LOP3.LUT R25, R35, 0x4, R34, 0xfe, !PT ;  /* 0x0000000423197812 */ /* 0x000fe200078efe22 */
[----:B------:R-:W-:Y:S01]  /*0180*/  IMAD.IADD R4, R2, 0x1, -R7 ;  /* 0x0000000102047824 */ /* 0x000fe200078e0a07 */
[C---:B------:R-:W-:Y:S02]  /*0190*/  ISETP.LT.AND P4, PT, R24.reuse, 0x19, !P0 ;  /* 0x000000191800780c */ /* 0x040fe40004781270 */
[----:B------:R-:W-:Y:S01]  /*01a0*/  ISETP.LT.AND P3, PT, R25, 0x19, !P0 ;  /* 0x000000191900780c */ /* 0x000fe20004761270 */
[----:B------:R-:W-:Y:S01]  /*01b0*/  IMAD R4, R5, 0x190, R4 ;  /* 0x0000019005047824 */ /* 0x000fe200078e0204 */
[----:B------:R-:W-:Y:S02]  /*01c0*/  LOP3.LUT R26, R35, 0x8, R34, 0xfe, !PT ;  /* 0x00000008231a7812 */ /* 0x000fe400078efe22 */
[----:B------:R-:W-:Y:S01]  /*01d0*/  LOP3.LUT R27, R35, 0xc, R34, 0xfe, !PT ;  /* 0x0000000c231b7812 */ /* 0x000fe200078efe22 */
[--C-:B------:R-:W-:Y:S01]  /*01e0*/  IMAD R24, R24, 0x10, R4.reuse ;  /* 0x0000001018187824 */ /* 0x100fe200078e0204 */
[----:B------:R-:W-:Y:S01]  /*01f0*/  ISETP.LT.AND P2, PT, R26, 0x19, !P0 ;  /* 0x000000191a00780c */ /* 0x000fe20004741270 */
[----:B------:R-:W-:Y:S01]  /*0200*/  IMAD R25, R25, 0x10, R4 ;  /* 0x0000001019197824 */ /* 0x000fe200078e0204 */
[----:B------:R-:W-:Y:S01]  /*0210*/  ISETP.LT.AND P0, PT, R27, 0x19, !P0 ;  /* 0x000000191b00780c */ /* 0x000fe20004701270 */
[----:B--2---:R-:W-:Y:S01]  /*0220*/  IMAD.WIDE R28, R24, 0x4, R20 ;  /* 0x00000004181c7825 */ /* 0x004fe200078e0214 */
[----:B------:R-:W-:-:S02]  /*0230*/  CS2R R8, SRZ ;  /* 0x0000000000087805 */ /* 0x000fc4000001ff00 */
[----:B------:R-:W-:Y:S02]  /*0240*/  CS2R R10, SRZ ;  /* 0x00000000000a7805 */ /* 0x000fe4000001ff00 */
[----:B------:R-:W-:Y:S01]  /*0250*/  CS2R R6, SRZ ;  /* 0x0000000000067805 */ /* 0x000fe2000001ff00 */
[----:B------:R-:W-:Y:S01]  /*0260*/  IMAD.WIDE R30, R25, 0x4, R20 ;  /* 0x00000004191e7825 */ /* 0x000fe200078e0214 */
[----:B------:R0:W2:Y:S03]  /*0270*/  @P4 LDG.E.EL.128 R16, desc[UR6][R28.64] ;  /* 0x000000061c104981 */ /* 0x0000a6000c2e1d00 */
[--C-:B------:R-:W-:Y:S01]  /*0280*/  IMAD R26, R26, 0x10, R4.reuse ;  /* 0x000000101a1a7824 */ /* 0x100fe200078e0204 */
[----:B------:R-:W3:Y:S01]  /*0290*/  @P3 LDG.E.EL.128 R12, desc[UR6][R30.64] ;  /* 0x000000061e0c3981 */ /* 0x000ee2000c2e1d00 */
[----:B------:R-:W-:Y:S02]  /*02a0*/  IMAD R27, R27, 0x10, R4 ;  /* 0x000000101b1b7824 */ /* 0x000fe400078e0204 */
[----:B------:R-:W-:Y:S01]  /*02b0*/  IMAD.WIDE R32, R26, 0x4, R20 ;  /* 0x000000041a207825 */ /* 0x000fe200078e0214 */
[----:B------:R-:W-:Y:S01]  /*02c0*/  CS2R R4, SRZ ;  /* 0x0000000000047805 */ /* 0x000fe2000001ff00 */
[----:B------:R-:W1:Y:S01]  /*02d0*/  S2UR UR5, SR_CgaCtaId ;  /* 0x00000000000579c3 */ /* 0x000e620000008800 */
[----:B------:R-:W-:Y:S01]  /*02e0*/  SHF.R.S32.HI R23, RZ, 0x17, R3 ;  /* 0x00000017ff177819 */ /* 0x000fe20000011403 */
[----:B------:R-:W-:Y:S01]  /*02f0*/  IMAD.WIDE R20, R27, 0x4, R20 ;  /* 0x000000041b147825 */ /* 0x000fe200078e0214 */
[----:B------:R-:W4:Y:S04]  /*0300*/  @P2 LDG.E.EL.128 R8, desc[UR6][R32.64] ;  /* 0x0000000620082981 */ /* 0x000f28000c2e1d00 */
[----:B------:R5:W3:Y:S01]  /*0310*/  @P0 LDG.E.EL.128 R4, desc[UR6][R20.64] ;  /* 0x0000000614040981 */ /* 0x000ae2000c2e1d00 */
[C---:B0-----:R-:W-:Y:S01]  /*0320*/  IMAD.SHL.U32 R28, R0.reuse, 0x40, RZ ;  /* 0x00000040001c7824 */ /* 0x041fe200078e00ff */
[----:B------:R-:W-:Y:S01]  /*0330*/  PRMT R2, R0, 0x6540, R3 ;  /* 0x0000654000027816 */ /* 0x000fe20000000003 */
[----:B------:R-:W-:Y:S01]  /*0340*/  UMOV UR4, 0x400 ;  /* 0x0000040000047882 */ /* 0x000fe20000000000 */
[----:B------:R-:W-:Y:S01]  /*0350*/  SGXT R23, R23, 0x1 ;  /* 0x000000011717781a */ /* 0x000fe20000000200 */
[----:B------:R0:W-:Y:S01]  /*0360*/  STL.64 [R1], R24 ;  /* 0x0000001801007387 */ /* 0x0001e20000100a00 */
[----:B------:R-:W-:-:S02]  /*0370*/  LOP3.LUT R29, R28, 0xfc0, RZ, 0xc0, !PT ;  /* 0x00000fc01c1d7812 */ /* 0x000fc400078ec0ff */
[----:B------:R-:W-:Y:S02]  /*0380*/  ISETP.GE.AND P1, PT, R2, 0x200, PT ;  /* 0x000002000200780c */ /* 0x000fe40003f26270 */
[----:B------:R-:W-:Y:S01]  /*0390*/  LEA.HI R23, R23, R2, RZ, 0x4 ;  /* 0x0000000217177211 */ /* 0x000fe200078f20ff */
[----:B-----5:R-:W5:Y:S01]  /*03a0*/  LDC.64 R20, c[0x0][0x220] ;  /* 0x00008800ff147b82 */ /* 0x020f620000000a00 */
[C---:B------:R-:W-:Y:S01]  /*03b0*/  LOP3.LUT R2, R29.reuse, 0x10, RZ, 0xfc, !PT ;  /* 0x000000101d027812 */ /* 0x040fe200078efcff */
[----:B-1----:R-:W-:Y:S01]  /*03c0*/  UPRMT UR4, UR5, 0x654, UR4 ;  /* 0x0000065405047896 */ /* 0x002fe20008000004 */
[----:B------:R-:W-:-:S05]  /*03d0*/  LOP3.LUT R28, R29, 0x20, RZ, 0xfc, !PT ;  /* 0x000000201d1c7812 */ /* 0x000fca00078efcff */
[----:B0-----:R-:W0:Y:S01]  /*03e0*/  LDC.64 R24, c[0x0][0x228] ;  /* 0x00008a00ff187b82 */ /* 0x001e220000000a00 */
[C---:B------:R-:W-:Y:S02]  /*03f0*/  LOP3.LUT R34, R29.reuse, R34, RZ, 0xfc, !PT ;  /* 0x000000221d227212 */ /* 0x040fe400078efcff */
[C---:B------:R-:W-:Y:S02]  /*0400*/  LOP3.LUT R30, R29.reuse, 0x30, RZ, 0xfc, !PT ;  /* 0x000000301d1e7812 */ /* 0x040fe400078efcff */
[----:B------:R-:W-:Y:S02]  /*0410*/  LEA.HI R29, R29, UR4, RZ, 0x1e ;  /* 0x000000041d1d7c11 */ /* 0x000fe4000f8ff0ff */
[----:B------:R-:W-:Y:S02]  /*0420*/  LEA.HI R33, R2, UR4, RZ, 0x1e ;  /* 0x0000000402217c11 */ /* 0x000fe4000f8ff0ff */
[----:B------:R-:W-:Y:S02]  /*0430*/  LEA.HI R37, R28, UR4, RZ, 0x1e ;  /* 0x000000041c257c11 */ /* 0x000fe4000f8ff0ff */
[----:B------:R-:W-:Y:S01]  /*0440*/  LEA.HI R39, R30, UR4, RZ, 0x1e ;  /* 0x000000041e277c11 */ /* 0x000fe2000f8ff0ff */
[----:B------:R-:W-:-:S02]  /*0450*/  IMAD R31, R34, 0x4, R29 ;  /* 0x00000004221f7824 */ /* 0x000fc400078e021d */
[C---:B------:R-:W-:Y:S02]  /*0460*/  IMAD R2, R34.reuse, 0x4, R33 ;  /* 0x0000000422027824 */ /* 0x040fe400078e0221 */
[C---:B------:R-:W-:Y:S02]  /*0470*/  IMAD R37, R34.reuse, 0x4, R37 ;  /* 0x0000000422257824 */ /* 0x040fe400078e0225 */
[----:B------:R-:W-:Y:S01]  /*0480*/  IMAD R34, R34, 0x4, R39 ;  /* 0x0000000422227824 */ /* 0x000fe200078e0227 */
[----:B------:R-:W-:Y:S01]  /*0490*/  SHF.R.S32.HI R23, RZ, 0x4, R23 ;  /* 0x00000004ff177819 */ /* 0x000fe20000011417 */
[----:B------:R-:W-:-:S04]  /*04a0*/  IMAD.MOV.U32 R30, RZ, RZ, RZ ;  /* 0x000000ffff1e7224 */ /* 0x000fc800078e00ff */
[C---:B-----5:R-:W-:Y:S02]  /*04b0*/  IMAD.WIDE R28, R23.reuse, 0x4, R20 ;  /* 0x00000004171c7825 */ /* 0x060fe400078e0214 */
[----:B------:R-:W1:Y:S02]  /*04c0*/  LDC.64 R20, c[0x0][0x218] ;  /* 0x00008600ff147b82 */ /* 0x000e640000000a00 */
[----:B------:R-:W-:Y:S02]  /*04d0*/  IMAD.MOV.U32 R33, RZ, RZ, RZ ;  /* 0x000000ffff217224 */ /* 0x000fe400078e00ff */
[----:B-1----:R-:W-:Y:S01]  /*04e0*/  IMAD.WIDE R20, R23, 0x4, R20 ;  /* 0x0000000417147825 */ /* 0x002fe200078e0214 */
[----:B--2---:R-:W-:Y:S04]  /*04f0*/  STS [R31], R16 ;  /* 0x000000101f007388 */ /* 0x004fe80000000800 */
[----:B------:R-:W-:Y:S04]  /*0500*/  STS [R2+0x40], R17 ;  /* 0x0000401102007388 */ /* 0x000fe80000000800 */
[----:B------:R-:W-:Y:S04]  /*0510*/  STS [R37+0x80], R18 ;  /* 0x0000801225007388 */ /* 0x000fe80000000800 */
[----:B------:R-:W-:Y:S04]  /*0520*/  STS [R34+0xc0], R19 ;  /* 0x0000c01322007388 */ /* 0x000fe80000000800 */
[----:B---3--:R-:W-:Y:S04]  /*0530*/  STS [R31+0x10], R12 ;  /* 0x0000100c1f007388 */ /* 0x008fe80000000800 */
[----:B------:R-:W-:Y:S04]  /*0540*/  STS [R2+0x50], R13 ;  /* 0x0000500d02007388 */ /* 0x000fe80000000800 */
[----:B------:R-:W-:Y:S04]  /*0550*/  STS [R37+0x90], R14 ;  /* 0x0000900e25007388 */ /* 0x000fe80000000800 */
[----:B------:R-:W-:Y:S04]  /*0560*/  STS [R34+0xd0], R15 ;  /* 0x0000d00f22007388 */ /* 0x000fe80000000800 */
[----:B----4-:R-:W-:Y:S04]  /*0570*/  STS [R31+0x20], R8 ;  /* 0x000020081f007388 */ /* 0x010fe80000000800 */
[----:B------:R-:W-:Y:S04]  /*0580*/  STS [R2+0x60], R9 ;  /* 0x0000600902007388 */ /* 0x000fe80000000800 */
[----:B------:R-:W-:Y:S04]  /*0590*/  STS [R37+0xa0], R10 ;  /* 0x0000a00a25007388 */ /* 0x000fe80000000800 */
[----:B------:R-:W-:Y:S04]  /*05a0*/  STS [R34+0xe0], R11 ;  /* 0x0000e00b22007388 */ /* 0x000fe80000000800 */
[----:B------:R1:W-:Y:S04]  /*05b0*/  STS [R31+0x30], R4 ;  /* 0x000030041f007388 */ /* 0x0003e80000000800 */
[----:B------:R-:W-:Y:S04]  /*05c0*/  STS [R2+0x70], R5 ;  /* 0x0000700502007388 */ /* 0x000fe80000000800 */
[----:B------:R2:W-:Y:S04]  /*05d0*/  STS [R37+0xb0], R6 ;  /* 0x0000b00625007388 */ /* 0x0005e80000000800 */
[----:B------:R3:W-:Y:S01]  /*05e0*/  STS [R34+0xf0], R7 ;  /* 0x0000f00722007388 */ /* 0x0007e20000000800 */
[----:B------:R-:W-:Y:S06]  /*05f0*/  BAR.SYNC.DEFER_BLOCKING 0x0 ;  /* 0x0000000000007b1d */ /* 0x000fec0000010000 */
[----:B------:R4:W5:Y:S04]  /*0600*/  @!P1 LDG.E.EL R30, desc[UR6][R28.64] ;  /* 0x000000061c1e9981 */ /* 0x000968000c2e1900 */
[----:B------:R0:W3:Y:S01]  /*0610*/  @!P1 LDG.E.EL R33, desc[UR6][R20.64] ;  /* 0x0000000614219981 */ /* 0x0000e2000c2e1900 */
[----:B------:R-:W-:-:S04]  /*0620*/  LOP3.LUT R55, R0, 0xff, RZ, 0xc0, !PT ;  /* 0x000000ff00377812 */ /* 0x000fc800078ec0ff */
[C---:B------:R-:W-:Y:S02]  /*0630*/  LOP3.LUT R23, R55.reuse, 0x200, RZ, 0xfc, !PT ;  /* 0x0000020037177812 */ /* 0x040fe400078efcff */
[C---:B----4-:R-:W-:Y:S02]  /*0640*/  LOP3.LUT R29, R55.reuse, 0x300, RZ, 0xfc, !PT ;  /* 0x00000300371d7812 */ /* 0x050fe400078efcff */
[C---:B0-----:R-:W-:Y:S02]  /*0650*/  LOP3.LUT R20, R55.reuse, 0x100, RZ, 0xfc, !PT ;  /* 0x0000010037147812 */ /* 0x041fe400078efcff */
[C---:B------:R-:W-:Y:S02]  /*0660*/  LOP3.LUT R38, R55.reuse, 0x900, RZ, 0xfc, !PT ;  /* 0x0000090037267812 */ /* 0x040fe400078efcff */
[C---:B------:R-:W-:Y:S02]  /*0670*/  LOP3.LUT R39, R55.reuse, 0xa00, RZ, 0xfc, !PT ;  /* 0x00000a0037277812 */ /* 0x040fe400078efcff */
[----:B------:R-:W-:-:S02]  /*0680*/  LOP3.LUT R41, R55, 0xb00, RZ, 0xfc, !PT ;  /* 0x00000b0037297812 */ /* 0x000fc400078efcff */
[C---:B------:R-:W-:Y:S02]  /*0690*/  LOP3.LUT R43, R55.reuse, 0xc00, RZ, 0xfc, !PT ;  /* 0x00000c00372b7812 */ /* 0x040fe400078efcff */
[C---:B------:R-:W-:Y:S02]  /*06a0*/  LOP3.LUT R45, R55.reuse, 0xd00, RZ, 0xfc, !PT ;  /* 0x00000d00372d7812 */ /* 0x040fe400078efcff */
[C---:B------:R-:W-:Y:S02]  /*06b0*/  LOP3.LUT R47, R55.reuse, 0xe00, RZ, 0xfc, !PT ;  /* 0x00000e00372f7812 */ /* 0x040fe400078efcff */
[C---:B-1----:R-:W-:Y:S02]  /*06c0*/  LOP3.LUT R31, R55.reuse, 0x500, RZ, 0xfc, !PT ;  /* 0x00000500371f7812 */ /* 0x042fe400078efcff */
[C---:B------:R-:W-:Y:S02]  /*06d0*/  LOP3.LUT R36, R55.reuse, 0x700, RZ, 0xfc, !PT ;  /* 0x0000070037247812 */ /* 0x040fe400078efcff */
[----:B--2---:R-:W-:-:S02]  /*06e0*/  LOP3.LUT R37, R55, 0x800, RZ, 0xfc, !PT ;  /* 0x0000080037257812 */ /* 0x004fc400078efcff */
[----:B------:R-:W-:Y:S02]  /*06f0*/  LOP3.LUT R49, R55, 0xf00, RZ, 0xfc, !PT ;  /* 0x00000f0037317812 */ /* 0x000fe400078efcff */
[----:B------:R-:W-:Y:S02]  /*0700*/  SHF.R.U32.HI R20, RZ, 0x2, R20 ;  /* 0x00000002ff147819 */ /* 0x000fe40000011614 */
[----:B------:R-:W-:Y:S02]  /*0710*/  SHF.R.U32.HI R23, RZ, 0x2, R23 ;  /* 0x00000002ff177819 */ /* 0x000fe40000011617 */
[----:B------:R-:W-:Y:S02]  /*0720*/  SHF.R.U32.HI R29, RZ, 0x2, R29 ;  /* 0x00000002ff1d7819 */ /* 0x000fe4000001161d */
[----:B------:R-:W-:Y:S02]  /*0730*/  SHF.R.U32.HI R2, RZ, 0x2, R0 ;  /* 0x00000002ff027819 */ /* 0x000fe40000011600 */
[----:B------:R-:W-:-:S02]  /*0740*/  SHF.R.U32.HI R42, RZ, 0x2, R38 ;  /* 0x00000002ff2a7819 */ /* 0x000fc40000011626 */
[----:B------:R-:W-:Y:S02]  /*0750*/  SHF.R.U32.HI R44, RZ, 0x2, R39 ;  /* 0x00000002ff2c7819 */ /* 0x000fe40000011627 */
        /* <DEDUP_REMOVED lines=8> */
[----:B------:R-:W-:Y:S02]  /*07e0*/  LOP3.LUT R20, R20, 0x7c, RZ, 0xc0, !PT ;  /* 0x0000007c14147812 */ /* 0x000fe400078ec0ff */
[----:B------:R-:W-:Y:S02]  /*07f0*/  LOP3.LUT R23, R23, 0xbc, RZ, 0xc0, !PT ;  /* 0x000000bc17177812 */ /* 0x000fe400078ec0ff */
[----:B------:R-:W-:-:S02]  /*0800*/  LOP3.LUT R29, R29, 0xfc, RZ, 0xc0, !PT ;  /* 0x000000fc1d1d7812 */ /* 0x000fc400078ec0ff */
[----:B------:R-:W-:Y:S02]  /*0810*/  LOP3.LUT R2, R2, 0x3c, RZ, 0xc0, !PT ;  /* 0x0000003c02027812 */ /* 0x000fe400078ec0ff */
[----:B------:R-:W-:Y:S02]  /*0820*/  LOP3.LUT R43, R42, 0x27c, RZ, 0xc0, !PT ;  /* 0x0000027c2a2b7812 */ /* 0x000fe400078ec0ff */
[----:B------:R-:W-:Y:S02]  /*0830*/  LOP3.LUT R45, R44, 0x2bc, RZ, 0xc0, !PT ;  /* 0x000002bc2c2d7812 */ /* 0x000fe400078ec0ff */
[----:B------:R-:W-:Y:S02]  /*0840*/  LOP3.LUT R47, R46, 0x2fc, RZ, 0xc0, !PT ;  /* 0x000002fc2e2f7812 */ /* 0x000fe400078ec0ff */
[----:B------:R-:W-:Y:S02]  /*0850*/  LOP3.LUT R49, R48, 0x33c, RZ, 0xc0, !PT ;  /* 0x0000033c30317812 */ /* 0x000fe400078ec0ff */
[----:B------:R-:W-:-:S02]  /*0860*/  LOP3.LUT R51, R50, 0x37c, RZ, 0xc0, !PT ;  /* 0x0000037c32337812 */ /* 0x000fc400078ec0ff */
[----:B------:R-:W-:Y:S02]  /*0870*/  LOP3.LUT R53, R52, 0x3bc, RZ, 0xc0, !PT ;  /* 0x000003bc34357812 */ /* 0x000fe400078ec0ff */
[----:B------:R-:W-:Y:S02]  /*0880*/  LOP3.LUT R39, R36, 0x1fc, RZ, 0xc0, !PT ;  /* 0x000001fc24277812 */ /* 0x000fe400078ec0ff */
[----:B------:R-:W-:Y:S02]  /*0890*/  LOP3.LUT R41, R40, 0x23c, RZ, 0xc0, !PT ;  /* 0x0000023c28297812 */ /* 0x000fe400078ec0ff */
[----:B------:R-:W-:Y:S01]  /*08a0*/  LOP3.LUT R56, R54, 0x3fc, RZ, 0xc0, !PT ;  /* 0x000003fc36387812 */ /* 0x000fe200078ec0ff */
[----:B------:R-:W-:Y:S02]  /*08b0*/  VIADD R20, R20, UR4 ;  /* 0x0000000414147c36 */ /* 0x000fe40008000000 */
[----:B------:R-:W-:Y:S02]  /*08c0*/  VIADD R2, R2, UR4 ;  /* 0x0000000402027c36 */ /* 0x000fe40008000000 */
[----:B------:R-:W-:-:S02]  /*08d0*/  VIADD R44, R43, UR4 ;  /* 0x000000042b2c7c36 */ /* 0x000fc40008000000 */
[----:B------:R-:W-:Y:S02]  /*08e0*/  VIADD R46, R45, UR4 ;  /* 0x000000042d2e7c36 */ /* 0x000fe40008000000 */
[----:B------:R-:W-:Y:S02]  /*08f0*/  VIADD R48, R47, UR4 ;  /* 0x000000042f307c36 */ /* 0x000fe40008000000 */
[----:B------:R-:W-:Y:S02]  /*0900*/  VIADD R50, R49, UR4 ;  /* 0x0000000431327c36 */ /* 0x000fe40008000000 */
[----:B------:R-:W-:Y:S02]  /*0910*/  VIADD R52, R51, UR4 ;  /* 0x0000000433347c36 */ /* 0x000fe40008000000 */
[----:B------:R-:W-:Y:S02]  /*0920*/  VIADD R54, R53, UR4 ;  /* 0x0000000435367c36 */ /* 0x000fe40008000000 */
[----:B------:R-:W-:-:S02]  /*0930*/  VIADD R40, R39, UR4 ;  /* 0x0000000427287c36 */ /* 0x000fc40008000000 */
[----:B------:R-:W-:Y:S02]  /*0940*/  VIADD R42, R41, UR4 ;  /* 0x00000004292a7c36 */ /* 0x000fe40008000000 */
[----:B------:R-:W-:Y:S02]  /*0950*/  VIADD R56, R56, UR4 ;  /* 0x0000000438387c36 */ /* 0x000fe40008000000 */
[C---:B------:R-:W-:Y:S02]  /*0960*/  IMAD R57, R55.reuse, 0x4, R20 ;  /* 0x0000000437397824 */ /* 0x040fe400078e0214 */
[C---:B------:R-:W-:Y:S02]  /*0970*/  IMAD R2, R55.reuse, 0x4, R2 ;  /* 0x0000000437027824 */ /* 0x040fe400078e0202 */
[C---:B------:R-:W-:Y:S02]  /*0980*/  IMAD R40, R55.reuse, 0x4, R40 ;  /* 0x0000000437287824 */ /* 0x040fe400078e0228 */
[C---:B------:R-:W-:Y:S01]  /*0990*/  IMAD R42, R55.reuse, 0x4, R42 ;  /* 0x00000004372a7824 */ /* 0x040fe200078e022a */
[----:B------:R-:W-:Y:S01]  /*09a0*/  LDS R57, [R57+0x400] ;  /* 0x0004000039397984 */ /* 0x000fe20000000800 */
[----:B------:R-:W-:-:S03]  /*09b0*/  IMAD R56, R55, 0x4, R56 ;  /* 0x0000000437387824 */ /* 0x000fc600078e0238 */
[----:B------:R-:W-:Y:S04]  /*09c0*/  LDS R2, [R2] ;  /* 0x0000000002027984 */ /* 0x000fe80000000800 */
[----:B------:R-:W-:Y:S04]  /*09d0*/  LDS R45, [R40+0x1c00] ;  /* 0x001c0000282d7984 */ /* 0x000fe80000000800 */
[----:B------:R-:W-:Y:S01]  /*09e0*/  LDS R43, [R42+0x2000] ;  /* 0x002000002a2b7984 */ /* 0x000fe20000000800 */
[----:B------:R-:W-:Y:S02]  /*09f0*/  LEA R21, R55, UR4, 0x3 ;  /* 0x0000000437157c11 */ /* 0x000fe4000f8e18ff */
[----:B------:R-:W-:-:S04]  /*0a00*/  SHF.R.U32.HI R28, RZ, 0x4, R0 ;  /* 0x00000004ff1c7819 */ /* 0x000fc80000011600 */
[----:B------:R-:W-:-:S04]  /*0a10*/  SGXT.U32 R28, R28, 0x4 ;  /* 0x000000041c1c781a */ /* 0x000fc80000000000 */
[----:B------:R-:W-:Y:S02]  /*0a20*/  LEA R37, R28, UR4, 0x3 ;  /* 0x000000041c257c11 */ /* 0x000fe4000f8e18ff */
[----:B------:R-:W-:Y:S02]  /*0a30*/  LOP3.LUT R35, R35, 0xf, R0, 0xf8, !PT ;  /* 0x0000000f23237812 */ /* 0x000fe400078ef800 */
[C---:B-----5:R-:W-:Y:S02]  /*0a40*/  FSETP.GT.AND P1, PT, |R30|.reuse, 8.50705917302346158658e+37, PT ;  /* 0x7e8000001e00780b */ /* 0x060fe40003f24200 */
[----:B------:R-:W-:-:S11]  /*0a50*/  FSETP.GEU.AND P5, PT, |R30|, 1.175494350822287508e-38, PT ;  /* 0x008000001e00780b */ /* 0x000fd60003fae200 */
[----:B------:R-:W-:-:S04]  /*0a60*/  @P1 FMUL R30, R30, 0.25 ;  /* 0x3e8000001e1e1820 */ /* 0x000fc80000400000 */
[----:B------:R-:W-:-:S04]  /*0a70*/  @!P5 FMUL R30, R30, 16777216 ;  /* 0x4b8000001e1ed820 */ /* 0x000fc80000400000 */
[----:B------:R0:W1:Y:S01]  /*0a80*/  MUFU.RCP R60, R30 ;  /* 0x0000001e003c7308 */ /* 0x0000620000001000 */
[----:B---3--:R-:W-:-:S04]  /*0a90*/  @P1 FMUL R33, R33, 0.25 ;  /* 0x3e80000021211820 */ /* 0x008fc80000400000 */
[----:B------:R-:W-:Y:S01]  /*0aa0*/  @!P5 FMUL R33, R33, 16777216 ;  /* 0x4b8000002121d820 */ /* 0x000fe20000400000 */
[----:B0-----:R-:W-:-:S03]  /*0ab0*/  LOP3.LUT R30, R55, 0x400, RZ, 0xfc, !PT ;  /* 0x00000400371e7812 */ /* 0x001fc600078efcff */
[----:B-1----:R-:W-:Y:S01]  /*0ac0*/  FMUL R60, R60, R33 ;  /* 0x000000213c3c7220 */ /* 0x002fe20000400000 */
[----:B------:R-:W-:Y:S02]  /*0ad0*/  LOP3.LUT R33, R55, 0x600, RZ, 0xfc, !PT ;  /* 0x0000060037217812 */ /* 0x000fe400078efcff */
[----:B------:R-:W-:Y:S02]  /*0ae0*/  SHF.R.U32.HI R30, RZ, 0x2, R30 ;  /* 0x00000002ff1e7819 */ /* 0x000fe4000001161e */
[----:B------:R-:W-:Y:S02]  /*0af0*/  SHF.R.U32.HI R34, RZ, 0x2, R33 ;  /* 0x00000002ff227819 */ /* 0x000fe40000011621 */
[----:B------:R-:W-:Y:S02]  /*0b00*/  LOP3.LUT R31, R30, 0x13c, RZ, 0xc0, !PT ;  /* 0x0000013c1e1f7812 */ /* 0x000fe400078ec0ff */
[----:B------:R-:W-:Y:S02]  /*0b10*/  LOP3.LUT R33, R32, 0x17c, RZ, 0xc0, !PT ;  /* 0x0000017c20217812 */ /* 0x000fe400078ec0ff */
[----:B------:R-:W-:Y:S01]  /*0b20*/  LOP3.LUT R38, R34, 0x1bc, RZ, 0xc0, !PT ;  /* 0x000001bc22267812 */ /* 0x000fe200078ec0ff */
[----:B------:R-:W-:-:S02]  /*0b30*/  VIADD R30, R23, UR4 ;  /* 0x00000004171e7c36 */ /* 0x000fc40008000000 */
[----:B------:R-:W-:Y:S02]  /*0b40*/  VIADD R32, R29, UR4 ;  /* 0x000000041d207c36 */ /* 0x000fe40008000000 */
[----:B------:R-:W-:Y:S02]  /*0b50*/  VIADD R34, R31, UR4 ;  /* 0x000000041f227c36 */ /* 0x000fe40008000000 */
[----:B------:R-:W-:Y:S02]  /*0b60*/  VIADD R36, R33, UR4 ;  /* 0x0000000421247c36 */ /* 0x000fe40008000000 */
[----:B------:R-:W-:Y:S02]  /*0b70*/  VIADD R38, R38, UR4 ;  /* 0x0000000426267c36 */ /* 0x000fe40008000000 */
[C---:B------:R-:W-:Y:S02]  /*0b80*/  IMAD R20, R55.reuse, 0x4, R30 ;  /* 0x0000000437147824 */ /* 0x040fe400078e021e */
[----:B------:R-:W-:-:S02]  /*0b90*/  IMAD R53, R55, 0x4, R32 ;  /* 0x0000000437357824 */ /* 0x000fc400078e0220 */
[C---:B------:R-:W-:Y:S02]  /*0ba0*/  IMAD R34, R55.reuse, 0x4, R34 ;  /* 0x0000000437227824 */ /* 0x040fe400078e0222 */
[C---:B------:R-:W-:Y:S01]  /*0bb0*/  IMAD R23, R55.reuse, 0x4, R44 ;  /* 0x0000000437177824 */ /* 0x040fe200078e022c */
[----:B------:R-:W-:Y:S01]  /*0bc0*/  LDS R20, [R20+0x800] ;  /* 0x0008000014147984 */ /* 0x000fe20000000800 */
[C---:B------:R-:W-:Y:S02]  /*0bd0*/  IMAD R29, R55.reuse, 0x4, R46 ;  /* 0x00000004371d7824 */ /* 0x040fe400078e022e */
[C---:B------:R-:W-:Y:S01]  /*0be0*/  IMAD R30, R55.reuse, 0x4, R48 ;  /* 0x00000004371e7824 */ /* 0x040fe200078e0230 */
[----:B------:R-:W-:Y:S01]  /*0bf0*/  LDS R51, [R34+0x1000] ;  /* 0x0010000022337984 */ /* 0x000fe20000000800 */
[C---:B------:R-:W-:Y:S02]  /*0c00*/  IMAD R31, R55.reuse, 0x4, R50 ;  /* 0x00000004371f7824 */ /* 0x040fe400078e0232 */
[C---:B------:R-:W-:Y:S01]  /*0c10*/  IMAD R32, R55.reuse, 0x4, R52 ;  /* 0x0000000437207824 */ /* 0x040fe200078e0234 */
[----:B------:R-:W-:Y:S01]  /*0c20*/  LDS R53, [R53+0xc00] ;  /* 0x000c000035357984 */ /* 0x000fe20000000800 */
[----:B------:R-:W-:-:S02]  /*0c30*/  IMAD R33, R55, 0x4, R54 ;  /* 0x0000000437217824 */ /* 0x000fc400078e0236 */
[C---:B------:R-:W-:Y:S01]  /*0c40*/  IMAD R36, R55.reuse, 0x4, R36 ;  /* 0x0000000437247824 */ /* 0x040fe200078e0224 */
[----:B------:R-:W-:Y:S01]  /*0c50*/  LDS R23, [R23+0x2400] ;  /* 0x0024000017177984 */ /* 0x000fe20000000800 */
[----:B------:R-:W-:-:S03]  /*0c60*/  IMAD R38, R55, 0x4, R38 ;  /* 0x0000000437267824 */ /* 0x000fc600078e0226 */
[----:B------:R0:W-:Y:S04]  /*0c70*/  LDS R49, [R36+0x1400] ;  /* 0x0014000024317984 */ /* 0x0001e80000000800 */
[----:B------:R-:W-:Y:S04]  /*0c80*/  LDS R47, [R38+0x1800] ;  /* 0x00180000262f7984 */ /* 0x000fe80000000800 */
[----:B------:R-:W-:Y:S04]  /*0c90*/  LDS R29, [R29+0x2800] ;  /* 0x002800001d1d7984 */ /* 0x000fe80000000800 */
[----:B------:R-:W-:Y:S04]  /*0ca0*/  LDS R30, [R30+0x2c00] ;  /* 0x002c00001e1e7984 */ /* 0x000fe80000000800 */
[----:B------:R-:W-:Y:S04]  /*0cb0*/  LDS R31, [R31+0x3000] ;  /* 0x003000001f1f7984 */ /* 0x000fe80000000800 */
[----:B------:R-:W-:Y:S04]  /*0cc0*/  LDS R32, [R32+0x3400] ;  /* 0x0034000020207984 */ /* 0x000fe80000000800 */
[----:B------:R-:W-:Y:S04]  /*0cd0*/  LDS R33, [R33+0x3800] ;  /* 0x0038000021217984 */ /* 0x000fe80000000800 */
[----:B------:R-:W-:Y:S01]  /*0ce0*/  LDS R34, [R56+0x3c00] ;  /* 0x003c000038227984 */ /* 0x000fe20000000800 */
[----:B------:R-:W-:Y:S06]  /*0cf0*/  BAR.SYNC.DEFER_BLOCKING 0x0 ;  /* 0x0000000000007b1d */ /* 0x000fec0000010000 */
[----:B------:R-:W-:Y:S02]  /*0d00*/  STS [R21], R60 ;  /* 0x0000003c15007388 */ /* 0x000fe40000000800 */
[----:B------:R-:W-:Y:S06]  /*0d10*/  BAR.SYNC.DEFER_BLOCKING 0x0 ;  /* 0x0000000000007b1d */ /* 0x000fec0000010000 */
[----:B------:R-:W1:Y:S01]  /*0d20*/  LDS R37, [R37] ;  /* 0x0000000025257984 */ /* 0x000e620000000800 */
[----:B------:R-:W-:Y:S01]  /*0d30*/  ISETP.GE.AND P1, PT, R35, 0x19, PT ;  /* 0x000000192300780c */ /* 0x000fe20003f26270 */
[----:B0-----:R-:W-:-:S02]  /*0d40*/  IMAD.SHL.U32 R36, R3, 0x100, RZ ;  /* 0x0000010003247824 */ /* 0x001fc400078e00ff */
[----:B-1----:R-:W-:Y:S01]  /*0d50*/  FMUL R59, R2, R37 ;  /* 0x00000025023b7220 */ /* 0x002fe20000400000 */
[----:B------:R-:W-:-:S04]  /*0d60*/  PRMT R2, R28, 0x6540, R3 ;  /* 0x000065401c027816 */ /* 0x000fc80000000003 */
[C---:B------:R-:W-:Y:S01]  /*0d70*/  ISETP.LT.AND P5, PT, R2.reuse, 0x200, !P1 ;  /* 0x000002000200780c */ /* 0x040fe20004fa1270 */
[----:B------:R-:W-:-:S04]  /*0d80*/  IMAD R2, R2, 0x19, R35 ;  /* 0x0000001902027824 */ /* 0x000fc800078e0223 */
[----:B------:R-:W-:Y:S02]  /*0d90*/  IMAD.WIDE R2, R2, 0x4, R24 ;  /* 0x0000000402027825 */ /* 0x000fe400078e0218 */
[----:B------:R-:W2:Y:S01]  /*0da0*/  LDL.LU.64 R24, [R1] ;  /* 0x0000000001187983 */ /* 0x000ea20000300a00 */
[C---:B------:R-:W-:Y:S01]  /*0db0*/  LOP3.LUT R56, R28.reuse, 0x10, RZ, 0xfc, !PT ;  /* 0x000000101c387812 */ /* 0x040fe200078efcff */
[----:B------:R-:W-:Y:S01]  /*0dc0*/  IMAD R55, R55, -0x4, R21 ;  /* 0xfffffffc37377824 */ /* 0x000fe200078e0215 */
[C---:B------:R-:W-:Y:S02]  /*0dd0*/  LOP3.LUT R21, R28.reuse, 0x20, RZ, 0xfc, !PT ;  /* 0x000000201c157812 */ /* 0x040fe400078efcff */
[C---:B------:R-:W-:Y:S02]  /*0de0*/  LOP3.LUT R54, R28.reuse, 0x30, RZ, 0xfc, !PT ;  /* 0x000000301c367812 */ /* 0x040fe400078efcff */
[C---:B------:R-:W-:Y:S02]  /*0df0*/  LOP3.LUT R0, R28.reuse, 0x40, RZ, 0xfc, !PT ;  /* 0x000000401c007812 */ /* 0x040fe400078efcff */
[----:B------:R-:W-:-:S02]  /*0e00*/  LOP3.LUT R50, R28, 0x50, RZ, 0xfc, !PT ;  /* 0x000000501c327812 */ /* 0x000fc400078efcff */
[C---:B------:R-:W-:Y:S02]  /*0e10*/  LOP3.LUT R48, R28.reuse, 0x60, RZ, 0xfc, !PT ;  /* 0x000000601c307812 */ /* 0x040fe400078efcff */
[C---:B------:R-:W-:Y:S02]  /*0e20*/  LOP3.LUT R46, R28.reuse, 0x70, RZ, 0xfc, !PT ;  /* 0x000000701c2e7812 */ /* 0x040fe400078efcff */
[C---:B------:R-:W-:Y:S02]  /*0e30*/  LOP3.LUT R44, R28.reuse, 0x80, RZ, 0xfc, !PT ;  /* 0x000000801c2c7812 */ /* 0x040fe400078efcff */
[C---:B------:R-:W-:Y:S02]  /*0e40*/  LOP3.LUT R42, R28.reuse, 0x90, RZ, 0xfc, !PT ;  /* 0x000000901c2a7812 */ /* 0x040fe400078efcff */
[C---:B------:R-:W-:Y:S02]  /*0e50*/  LOP3.LUT R37, R28.reuse, 0xb0, RZ, 0xfc, !PT ;  /* 0x000000b01c257812 */ /* 0x040fe400078efcff */
[----:B------:R-:W-:-:S02]  /*0e60*/  LOP3.LUT R38, R28, 0xc0, RZ, 0xfc, !PT ;  /* 0x000000c01c267812 */ /* 0x000fc400078efcff */
[C---:B------:R-:W-:Y:S02]  /*0e70*/  LOP3.LUT R39, R28.reuse, 0xd0, RZ, 0xfc, !PT ;  /* 0x000000d01c277812 */ /* 0x040fe400078efcff */
[C---:B------:R-:W-:Y:S02]  /*0e80*/  LOP3.LUT R40, R28.reuse, 0xe0, RZ, 0xfc, !PT ;  /* 0x000000e01c287812 */ /* 0x040fe400078efcff */
[C---:B------:R-:W-:Y:S02]  /*0e90*/  LOP3.LUT R41, R28.reuse, 0xf0, RZ, 0xfc, !PT ;  /* 0x000000f01c297812 */ /* 0x040fe400078efcff */
[----:B------:R-:W-:Y:S02]  /*0ea0*/  LOP3.LUT R61, R28, 0xa0, RZ, 0xfc, !PT ;  /* 0x000000a01c3d7812 */ /* 0x000fe400078efcff */
[----:B------:R-:W-:Y:S02]  /*0eb0*/  LEA R56, R56, UR4, 0x3 ;  /* 0x0000000438387c11 */ /* 0x000fe4000f8e18ff */
[----:B------:R-:W-:-:S02]  /*0ec0*/  LEA R21, R21, UR4, 0x3 ;  /* 0x0000000415157c11 */ /* 0x000fc4000f8e18ff */
[----:B------:R-:W-:Y:S02]  /*0ed0*/  LEA R54, R54, UR4, 0x3 ;  /* 0x0000000436367c11 */ /* 0x000fe4000f8e18ff */
[----:B------:R-:W-:Y:S01]  /*0ee0*/  LEA R0, R0, UR4, 0x3 ;  /* 0x0000000400007c11 */ /* 0x000fe2000f8e18ff */
[----:B------:R-:W-:Y:S01]  /*0ef0*/  LDS R56, [R56] ;  /* 0x0000000038387984 */ /* 0x000fe20000000800 */
[----:B------:R-:W-:Y:S02]  /*0f00*/  LEA R50, R50, UR4, 0x3 ;  /* 0x0000000432327c11 */ /* 0x000fe4000f8e18ff */
[----:B------:R-:W-:Y:S01]  /*0f10*/  LEA R48, R48, UR4, 0x3 ;  /* 0x0000000430307c11 */ /* 0x000fe2000f8e18ff */
[----:B------:R-:W-:Y:S01]  /*0f20*/  LDS R52, [R0] ;  /* 0x0000000000347984 */ /* 0x000fe20000000800 */
[----:B------:R-:W-:Y:S02]  /*0f30*/  LEA R46, R46, UR4, 0x3 ;  /* 0x000000042e2e7c11 */ /* 0x000fe4000f8e18ff */
[----:B------:R-:W-:Y:S01]  /*0f40*/  LEA R44, R44, UR4, 0x3 ;  /* 0x000000042c2c7c11 */ /* 0x000fe2000f8e18ff */
[----:B------:R-:W0:Y:S01]  /*0f50*/  LDS R21, [R21] ;  /* 0x0000000015157984 */ /* 0x000e220000000800 */
[----:B------:R-:W-:-:S02]  /*0f60*/  LEA R42, R42, UR4, 0x3 ;  /* 0x000000042a2a7c11 */ /* 0x000fc4000f8e18ff */
[----:B------:R-:W-:Y:S01]  /*0f70*/  LEA R37, R37, UR4, 0x3 ;  /* 0x0000000425257c11 */ /* 0x000fe2000f8e18ff */
[----:B------:R-:W1:Y:S01]  /*0f80*/  LDS R54, [R54] ;  /* 0x0000000036367984 */ /* 0x000e620000000800 */
[----:B------:R-:W-:Y:S02]  /*0f90*/  LEA R38, R38, UR4, 0x3 ;  /* 0x0000000426267c11 */ /* 0x000fe4000f8e18ff */
[----:B------:R-:W-:Y:S01]  /*0fa0*/  LEA R39, R39, UR4, 0x3 ;  /* 0x0000000427277c11 */ /* 0x000fe2000f8e18ff */
[----:B------:R-:W3:Y:S01]  /*0fb0*/  LDS R50, [R50] ;  /* 0x0000000032327984 */ /* 0x000ee20000000800 */
[----:B------:R-:W-:Y:S02]  /*0fc0*/  LEA R40, R40, UR4, 0x3 ;  /* 0x0000000428287c11 */ /* 0x000fe4000f8e18ff */
[----:B------:R-:W-:Y:S01]  /*0fd0*/  LEA R41, R41, UR4, 0x3 ;  /* 0x0000000429297c11 */ /* 0x000fe2000f8e18ff */
[----:B------:R-:W4:Y:S01]  /*0fe0*/  LDS R48, [R48] ;  /* 0x0000000030307984 */ /* 0x000f220000000800 */
[----:B------:R-:W-:-:S03]  /*0ff0*/  LEA R61, R61, UR4, 0x3 ;  /* 0x000000043d3d7c11 */ /* 0x000fc6000f8e18ff */
[----:B------:R-:W5:Y:S04]  /*1000*/  LDS R46, [R46] ;  /* 0x000000002e2e7984 */ /* 0x000f680000000800 */
[----:B------:R-:W0:Y:S04]  /*1010*/  LDS R44, [R44] ;  /* 0x000000002c2c7984 */ /* 0x000e280000000800 */
[----:B------:R-:W0:Y:S04]  /*1020*/  LDS R42, [R42] ;  /* 0x000000002a2a7984 */ /* 0x000e280000000800 */
[----:B------:R-:W0:Y:S04]  /*1030*/  LDS R0, [R61] ;  /* 0x000000003d007984 */ /* 0x000e280000000800 */
[----:B------:R-:W0:Y:S04]  /*1040*/  LDS R37, [R37] ;  /* 0x0000000025257984 */ /* 0x000e280000000800 */
[----:B------:R-:W0:Y:S04]  /*1050*/  LDS R38, [R38] ;  /* 0x0000000026267984 */ /* 0x000e280000000800 */
[----:B------:R-:W0:Y:S04]  /*1060*/  LDS R39, [R39] ;  /* 0x0000000027277984 */ /* 0x000e280000000800 */
[----:B------:R-:W0:Y:S04]  /*1070*/  LDS R40, [R40] ;  /* 0x0000000028287984 */ /* 0x000e280000000800 */
[----:B------:R-:W0:Y:S01]  /*1080*/  LDS R41, [R41] ;  /* 0x0000000029297984 */ /* 0x000e220000000800 */
[----:B------:R-:W-:Y:S06]  /*1090*/  BAR.SYNC.DEFER_BLOCKING 0x0 ;  /* 0x0000000000007b1d */ /* 0x000fec0000010000 */
[----:B------:R-:W-:Y:S02]  /*10a0*/  STS [R55], R60 ;  /* 0x0000003c37007388 */ /* 0x000fe40000000800 */
[----:B------:R-:W-:Y:S01]  /*10b0*/  BAR.SYNC.DEFER_BLOCKING 0x0 ;  /* 0x0000000000007b1d */ /* 0x000fe20000010000 */
[----:B------:R-:W-:-:S04]  /*10c0*/  LOP3.LUT R58, R36, 0x10, R28, 0xfe, !PT ;  /* 0x00000010243a7812 */ /* 0x000fc800078efe1c */
[C---:B------:R-:W-:Y:S01]  /*10d0*/  ISETP.LT.AND P6, PT, R58.reuse, 0x200, !P1 ;  /* 0x000002003a00780c */ /* 0x040fe20004fc1270 */
[----:B------:R1:W-:Y:S02]  /*10e0*/  @P5 STG.E desc[UR6][R2.64], R59 ;  /* 0x0000003b02005986 */ /* 0x0003e4000c101906 */
[----:B-1----:R-:W1:Y:S01]  /*10f0*/  LDC.64 R2, c[0x0][0x228] ;  /* 0x00008a00ff027b82 */ /* 0x002e620000000a00 */
[----:B------:R-:W-:Y:S01]  /*1100*/  IMAD R58, R58, 0x19, R35 ;  /* 0x000000193a3a7824 */ /* 0x000fe200078e0223 */
[----:B------:R-:W-:-:S03]  /*1110*/  LOP3.LUT R60, R36, 0x20, R28, 0xfe, !PT ;  /* 0x00000020243c7812 */ /* 0x000fc600078efe1c */
[----:B-1----:R-:W-:-:S03]  /*1120*/  IMAD.WIDE R2, R58, 0x4, R2 ;  /* 0x000000043a027825 */ /* 0x002fc600078e0202 */
[----:B------:R-:W1:Y:S01]  /*1130*/  LDC.64 R58, c[0x0][0x228] ;  /* 0x00008a00ff3a7b82 */ /* 0x000e620000000a00 */
[----:B------:R-:W-:Y:S02]  /*1140*/  IMAD R61, R60, 0x19, R35 ;  /* 0x000000193c3d7824 */ /* 0x000fe400078e0223 */
[----:B0-----:R-:W-:Y:S01]  /*1150*/  FMUL R55, R20, R21 ;  /* 0x0000001514377220 */ /* 0x001fe20000400000 */
[----:B------:R-:W-:Y:S01]  /*1160*/  ISETP.LT.AND P5, PT, R60, 0x200, !P1 ;  /* 0x000002003c00780c */ /* 0x000fe20004fa1270 */
[----:B------:R-:W-:Y:S01]  /*1170*/  FMUL R57, R57, R56 ;  /* 0x0000003839397220 */ /* 0x000fe20000400000 */
[----:B------:R-:W-:Y:S01]  /*1180*/  LOP3.LUT R56, R36, 0x30, R28, 0xfe, !PT ;  /* 0x0000003024387812 */ /* 0x000fe200078efe1c */
[----:B-1----:R-:W-:Y:S02]  /*1190*/  IMAD.WIDE R20, R61, 0x4, R58 ;  /* 0x000000043d147825 */ /* 0x002fe400078e023a */
[----:B------:R-:W0:Y:S01]  /*11a0*/  LDC.64 R60, c[0x0][0x228] ;  /* 0x00008a00ff3c7b82 */ /* 0x000e220000000a00 */
[----:B------:R-:W-:Y:S01]  /*11b0*/  LOP3.LUT R58, R36, 0x40, R28, 0xfe, !PT ;  /* 0x00000040243a7812 */ /* 0x000fe200078efe1c */
[----:B------:R0:W-:Y:S01]  /*11c0*/  @P6 STG.E desc[UR6][R2.64], R57 ;  /* 0x0000003902006986 */ /* 0x0001e2000c101906 */
[----:B------:R-:W-:-:S05]  /*11d0*/  ISETP.LT.AND P6, PT, R56, 0x200, !P1 ;  /* 0x000002003800780c */ /* 0x000fca0004fc1270 */
[----:B------:R1:W-:Y:S01]  /*11e0*/  @P5 STG.E desc[UR6][R20.64], R55 ;  /* 0x0000003714005986 */ /* 0x0003e2000c101906 */
[----:B------:R-:W-:Y:S01]  /*11f0*/  ISETP.LT.AND P5, PT, R58, 0x200, !P1 ;  /* 0x000002003a00780c */ /* 0x000fe20004fa1270 */
[--C-:B------:R-:W-:Y:S02]  /*1200*/  IMAD R56, R56, 0x19, R35.reuse ;  /* 0x0000001938387824 */ /* 0x100fe400078e0223 */
[----:B------:R-:W-:Y:S02]  /*1210*/  IMAD R58, R58, 0x19, R35 ;  /* 0x000000193a3a7824 */ /* 0x000fe400078e0223 */
[----:B------:R-:W-:Y:S01]  /*1220*/  FMUL R53, R53, R54 ;  /* 0x0000003635357220 */ /* 0x000fe20000400000 */
[----:B------:R-:W-:Y:S01]  /*1230*/  FMUL R51, R51, R52 ;  /* 0x0000003433337220 */ /* 0x000fe20000400000 */
[----:B------:R-:W-:Y:S02]  /*1240*/  LOP3.LUT R52, R36, 0x50, R28, 0xfe, !PT ;  /* 0x0000005024347812 */ /* 0x000fe400078efe1c */
[----:B------:R-:W-:Y:S01]  /*1250*/  LOP3.LUT R54, R36, 0x60, R28, 0xfe, !PT ;  /* 0x0000006024367812 */ /* 0x000fe200078efe1c */
[----:B0-----:R-:W-:-:S04]  /*1260*/  IMAD.WIDE R2, R56, 0x4, R60 ;  /* 0x0000000438027825 */ /* 0x001fc800078e023c */
[----:B-1----:R-:W-:Y:S01]  /*1270*/  IMAD.WIDE R20, R58, 0x4, R60 ;  /* 0x000000043a147825 */ /* 0x002fe200078e023c */
[----:B------:R0:W-:Y:S01]  /*1280*/  @P6 STG.E desc[UR6][R2.64], R53 ;  /* 0x0000003502006986 */ /* 0x0001e2000c101906 */
[----:B------:R-:W-:-:S03]  /*1290*/  ISETP.LT.AND P6, PT, R52, 0x200, !P1 ;  /* 0x000002003400780c */ /* 0x000fc60004fc1270 */
[----:B------:R1:W-:Y:S01]  /*12a0*/  @P5 STG.E desc[UR6][R20.64], R51 ;  /* 0x0000003314005986 */ /* 0x0003e2000c101906 */
[----:B------:R-:W-:Y:S01]  /*12b0*/  ISETP.LT.AND P5, PT, R54, 0x200, !P1 ;  /* 0x000002003600780c */ /* 0x000fe20004fa1270 */
[--C-:B------:R-:W-:Y:S02]  /*12c0*/  IMAD R52, R52, 0x19, R35.reuse ;  /* 0x0000001934347824 */ /* 0x100fe400078e0223 */
[----:B------:R-:W-:Y:S02]  /*12d0*/  IMAD R54, R54, 0x19, R35 ;  /* 0x0000001936367824 */ /* 0x000fe400078e0223 */
[----:B---3--:R-:W-:Y:S01]  /*12e0*/  FMUL R49, R49, R50 ;  /* 0x0000003231317220 */ /* 0x008fe20000400000 */
[----:B----4-:R-:W-:Y:S01]  /*12f0*/  FMUL R47, R47, R48 ;  /* 0x000000302f2f7220 */ /* 0x010fe20000400000 */
[----:B0-----:R-:W-:Y:S01]  /*1300*/  IMAD.WIDE R2, R52, 0x4, R60 ;  /* 0x0000000434027825 */ /* 0x001fe200078e023c */
[----:B------:R-:W-:-:S03]  /*1310*/  LOP3.LUT R48, R36, 0x70, R28, 0xfe, !PT ;  /* 0x0000007024307812 */ /* 0x000fc600078efe1c */
[----:B-1----:R-:W-:Y:S01]  /*1320*/  IMAD.WIDE R20, R54, 0x4, R60 ;  /* 0x0000000436147825 */ /* 0x002fe200078e023c */
[----:B------:R-:W-:Y:S01]  /*1330*/  LOP3.LUT R50, R36, 0x80, R28, 0xfe, !PT ;  /* 0x0000008024327812 */ /* 0x000fe200078efe1c */
[----:B------:R0:W-:Y:S01]  /*1340*/  @P6 STG.E desc[UR6][R2.64], R49 ;  /* 0x0000003102006986 */ /* 0x0001e2000c101906 */
[----:B------:R-:W-:-:S03]  /*1350*/  ISETP.LT.AND P6, PT, R48, 0x200, !P1 ;  /* 0x000002003000780c */ /* 0x000fc60004fc1270 */
[----:B------:R1:W-:Y:S01]  /*1360*/  @P5 STG.E desc[UR6][R20.64], R47 ;  /* 0x0000002f14005986 */ /* 0x0003e2000c101906 */
[----:B------:R-:W-:Y:S01]  /*1370*/  ISETP.LT.AND P5, PT, R50, 0x200, !P1 ;  /* 0x000002003200780c */ /* 0x000fe20004fa1270 */
[--C-:B------:R-:W-:Y:S02]  /*1380*/  IMAD R48, R48, 0x19, R35.reuse ;  /* 0x0000001930307824 */ /* 0x100fe400078e0223 */
[----:B------:R-:W-:Y:S02]  /*1390*/  IMAD R50, R50, 0x19, R35 ;  /* 0x0000001932327824 */ /* 0x000fe400078e0223 */
[----:B-----5:R-:W-:Y:S01]  /*13a0*/  FMUL R45, R45, R46 ;  /* 0x0000002e2d2d7220 */ /* 0x020fe20000400000 */
[----:B------:R-:W-:Y:S01]  /*13b0*/  FMUL R51, R43, R44 ;  /* 0x0000002c2b337220 */ /* 0x000fe20000400000 */
[----:B------:R-:W-:Y:S01]  /*13c0*/  LEA R22, R22, UR4, 0x2 ;  /* 0x0000000416167c11 */ /* 0x000fe2000f8e10ff */
[----:B0-----:R-:W-:Y:S01]  /*13d0*/  IMAD.WIDE R2, R48, 0x4, R60 ;  /* 0x0000000430027825 */ /* 0x001fe200078e023c */
[----:B------:R-:W-:-:S03]  /*13e0*/  LOP3.LUT R44, R36, 0x90, R28, 0xfe, !PT ;  /* 0x00000090242c7812 */ /* 0x000fc600078efe1c */
[----:B-1----:R-:W-:Y:S01]  /*13f0*/  IMAD.WIDE R20, R50, 0x4, R60 ;  /* 0x0000000432147825 */ /* 0x002fe200078e023c */
[----:B------:R0:W-:Y:S01]  /*1400*/  @P6 STG.E desc[UR6][R2.64], R45 ;  /* 0x0000002d02006986 */ /* 0x0001e2000c101906 */
[----:B------:R-:W-:Y:S02]  /*1410*/  LOP3.LUT R46, R36, 0xa0, R28, 0xfe, !PT ;  /* 0x000000a0242e7812 */ /* 0x000fe400078efe1c */
[----:B------:R-:W-:Y:S01]  /*1420*/  FMUL R47, R23, R42 ;  /* 0x0000002a172f7220 */ /* 0x000fe20000400000 */
[----:B------:R-:W-:Y:S01]  /*1430*/  @P5 STG.E desc[UR6][R20.64], R51 ;  /* 0x0000003314005986 */ /* 0x000fe2000c101906 */
[----:B------:R-:W-:-:S03]  /*1440*/  ISETP.LT.AND P5, PT, R44, 0x200, !P1 ;  /* 0x000002002c00780c */ /* 0x000fc60004fa1270 */
[----:B------:R-:W1:Y:S01]  /*1450*/  LDS.128 R20, [R22] ;  /* 0x0000000016147984 */ /* 0x000e620000000c00 */
[----:B------:R-:W-:Y:S01]  /*1460*/  ISETP.LT.AND P6, PT, R46, 0x200, !P1 ;  /* 0x000002002e00780c */ /* 0x000fe20004fc1270 */
[--C-:B------:R-:W-:Y:S02]  /*1470*/  IMAD R44, R44, 0x19, R35.reuse ;  /* 0x000000192c2c7824 */ /* 0x100fe400078e0223 */
[----:B------:R-:W-:Y:S02]  /*1480*/  IMAD R42, R46, 0x19, R35 ;  /* 0x000000192e2a7824 */ /* 0x000fe400078e0223 */
[----:B------:R-:W-:Y:S01]  /*1490*/  FMUL R29, R29, R0 ;  /* 0x000000001d1d7220 */ /* 0x000fe20000400000 */
[----:B0-----:R-:W-:Y:S01]  /*14a0*/  IMAD.WIDE R2, R44, 0x4, R60 ;  /* 0x000000042c027825 */ /* 0x001fe200078e023c */
[----:B------:R-:W-:-:S03]  /*14b0*/  LOP3.LUT R0, R36, 0xb0, R28, 0xfe, !PT ;  /* 0x000000b024007812 */ /* 0x000fc600078efe1c */
[----:B------:R-:W-:Y:S01]  /*14c0*/  IMAD.WIDE R42, R42, 0x4, R60 ;  /* 0x000000042a2a7825 */ /* 0x000fe200078e023c */
[----:B------:R-:W-:Y:S01]  /*14d0*/  LOP3.LUT R44, R36, 0xc0, R28, 0xfe, !PT ;  /* 0x000000c0242c7812 */ /* 0x000fe200078efe1c */
[----:B------:R0:W-:Y:S01]  /*14e0*/  @P5 STG.E desc[UR6][R2.64], R47 ;  /* 0x0000002f02005986 */ /* 0x0001e2000c101906 */
[----:B------:R-:W-:-:S03]  /*14f0*/  ISETP.LT.AND P5, PT, R0, 0x200, !P1 ;  /* 0x000002000000780c */ /* 0x000fc60004fa1270 */
[----:B------:R3:W-:Y:S01]  /*1500*/  @P6 STG.E desc[UR6][R42.64], R29 ;  /* 0x0000001d2a006986 */ /* 0x0007e2000c101906 */
[----:B------:R-:W-:Y:S01]  /*1510*/  ISETP.LT.AND P6, PT, R44, 0x200, !P1 ;  /* 0x000002002c00780c */ /* 0x000fe20004fc1270 */
[--C-:B------:R-:W-:Y:S02]  /*1520*/  IMAD R0, R0, 0x19, R35.reuse ;  /* 0x0000001900007824 */ /* 0x100fe400078e0223 */
[----:B------:R-:W-:Y:S01]  /*1530*/  IMAD R44, R44, 0x19, R35 ;  /* 0x000000192c2c7824 */ /* 0x000fe200078e0223 */
[----:B0-----:R-:W2:Y:S01]  /*1540*/  LDC.64 R2, c[0x0][0x230] ;  /* 0x00008c00ff027b82 */ /* 0x001ea20000000a00 */
[----:B------:R-:W-:Y:S01]  /*1550*/  FMUL R37, R30, R37 ;  /* 0x000000251e257220 */ /* 0x000fe20000400000 */
[----:B------:R-:W-:Y:S01]  /*1560*/  FMUL R49, R31, R38 ;  /* 0x000000261f317220 */ /* 0x000fe20000400000 */
[----:B------:R-:W-:Y:S01]  /*1570*/  IMAD.WIDE R30, R0, 0x4, R60 ;  /* 0x00000004001e7825 */ /* 0x000fe200078e023c */
[----:B------:R-:W-:-:S03]  /*1580*/  LOP3.LUT R0, R36, 0xd0, R28, 0xfe, !PT ;  /* 0x000000d024007812 */ /* 0x000fc600078efe1c */
[----:B------:R-:W-:Y:S01]  /*1590*/  IMAD.WIDE R44, R44, 0x4, R60 ;  /* 0x000000042c2c7825 */ /* 0x000fe200078e023c */
[----:B------:R-:W-:Y:S01]  /*15a0*/  LOP3.LUT R38, R36, 0xe0, R28, 0xfe, !PT ;  /* 0x000000e024267812 */ /* 0x000fe200078efe1c */
[----:B------:R0:W-:Y:S01]  /*15b0*/  @P5 STG.E desc[UR6][R30.64], R37 ;  /* 0x000000251e005986 */ /* 0x0001e2000c101906 */
[----:B------:R-:W-:-:S03]  /*15c0*/  LOP3.LUT R28, R36, 0xf0, R28, 0xfe, !PT ;  /* 0x000000f0241c7812 */ /* 0x000fc600078efe1c */
[----:B------:R-:W-:Y:S01]  /*15d0*/  @P6 STG.E desc[UR6][R44.64], R49 ;  /* 0x000000312c006986 */ /* 0x000fe2000c101906 */
[----:B------:R-:W-:Y:S02]  /*15e0*/  ISETP.LT.AND P6, PT, R0, 0x200, !P1 ;  /* 0x000002000000780c */ /* 0x000fe40004fc1270 */
[----:B------:R-:W-:Y:S02]  /*15f0*/  ISETP.LT.AND P5, PT, R38, 0x200, !P1 ;  /* 0x000002002600780c */ /* 0x000fe40004fa1270 */
[----:B------:R-:W-:Y:S01]  /*1600*/  ISETP.LT.AND P1, PT, R28, 0x200, !P1 ;  /* 0x000002001c00780c */ /* 0x000fe20004f21270 */
[--C-:B---3--:R-:W-:Y:S02]  /*1610*/  IMAD R29, R0, 0x19, R35.reuse ;  /* 0x00000019001d7824 */ /* 0x108fe400078e0223 */
[--C-:B------:R-:W-:Y:S02]  /*1620*/  IMAD R38, R38, 0x19, R35.reuse ;  /* 0x0000001926267824 */ /* 0x100fe400078e0223 */
[----:B------:R-:W-:-:S02]  /*1630*/  IMAD R35, R28, 0x19, R35 ;  /* 0x000000191c237824 */ /* 0x000fc400078e0223 */
[----:B------:R-:W-:Y:S01]  /*1640*/  FMUL R39, R32, R39 ;  /* 0x0000002720277220 */ /* 0x000fe20000400000 */
[----:B------:R-:W-:-:S04]  /*1650*/  IMAD.WIDE R28, R29, 0x4, R60 ;  /* 0x000000041d1c7825 */ /* 0x000fc800078e023c */
[----:B------:R-:W-:Y:S01]  /*1660*/  FMUL R43, R33, R40 ;  /* 0x00000028212b7220 */ /* 0x000fe20000400000 */
[----:B------:R-:W-:Y:S01]  /*1670*/  FMUL R41, R34, R41 ;  /* 0x0000002922297220 */ /* 0x000fe20000400000 */
[----:B-1----:R-:W-:Y:S01]  /*1680*/  FMUL R36, R20, R4 ;  /* 0x0000000414247220 */ /* 0x002fe20000400000 */
[----:B0-----:R-:W-:-:S04]  /*1690*/  IMAD.WIDE R30, R38, 0x4, R60 ;  /* 0x00000004261e7825 */ /* 0x001fc800078e023c */
[----:B------:R-:W-:Y:S01]  /*16a0*/  FMUL R37, R21, R5 ;  /* 0x0000000515257220 */ /* 0x000fe20000400000 */
[C---:B------:R-:W-:Y:S01]  /*16b0*/  FMUL R16, R20.reuse, R16 ;  /* 0x0000001014107220 */ /* 0x040fe20000400000 */
[----:B------:R-:W-:Y:S01]  /*16c0*/  FMUL R12, R20, R12 ;  /* 0x0000000c140c7220 */ /* 0x000fe20000400000 */
[----:B------:R-:W-:-:S04]  /*16d0*/  IMAD.WIDE R32, R35, 0x4, R60 ;  /* 0x0000000423207825 */ /* 0x000fc800078e023c */
[----:B------:R-:W-:Y:S01]  /*16e0*/  FMUL R8, R20, R8 ;  /* 0x0000000814087220 */ /* 0x000fe20000400000 */
[C---:B------:R-:W-:Y:S01]  /*16f0*/  FMUL R17, R21.reuse, R17 ;  /* 0x0000001115117220 */ /* 0x040fe20000400000 */
[C---:B------:R-:W-:Y:S01]  /*1700*/  FMUL R13, R21.reuse, R13 ;  /* 0x0000000d150d7220 */ /* 0x040fe20000400000 */
[----:B------:R-:W-:Y:S01]  /*1710*/  FMUL R9, R21, R9 ;  /* 0x0000000915097220 */ /* 0x000fe20000400000 */
[----:B------:R-:W-:Y:S01]  /*1720*/  FMUL R18, R22, R18 ;  /* 0x0000001216127220 */ /* 0x000fe20000400000 */
[----:B--2---:R-:W-:-:S04]  /*1730*/  IMAD.WIDE R4, R24, 0x4, R2 ;  /* 0x0000000418047825 */ /* 0x004fc800078e0202 */
[C---:B------:R-:W-:Y:S01]  /*1740*/  FMUL R19, R23.reuse, R19 ;  /* 0x0000001317137220 */ /* 0x040fe20000400000 */
[C---:B------:R-:W-:Y:S01]  /*1750*/  FMUL R14, R22.reuse, R14 ;  /* 0x0000000e160e7220 */ /* 0x040fe20000400000 */
[----:B------:R-:W-:Y:S01]  /*1760*/  FMUL R15, R23, R15 ;  /* 0x0000000f170f7220 */ /* 0x000fe20000400000 */
[--C-:B------:R-:W-:Y:S01]  /*1770*/  IMAD.WIDE R20, R25, 0x4, R2.reuse ;  /* 0x0000000419147825 */ /* 0x100fe200078e0202 */
[----:B------:R0:W-:Y:S03]  /*1780*/  @P6 STG.E desc[UR6][R28.64], R39 ;  /* 0x000000271c006986 */ /* 0x0001e6000c101906 */
[----:B------:R-:W-:Y:S01]  /*1790*/  FMUL R10, R22, R10 ;  /* 0x0000000a160a7220 */ /* 0x000fe20000400000 */
[----:B------:R-:W-:Y:S01]  /*17a0*/  FMUL R11, R23, R11 ;  /* 0x0000000b170b7220 */ /* 0x000fe20000400000 */
[----:B------:R-:W-:Y:S01]  /*17b0*/  IMAD.WIDE R24, R26, 0x4, R2 ;  /* 0x000000041a187825 */ /* 0x000fe200078e0202 */
[----:B------:R1:W-:Y:S04]  /*17c0*/  @P5 STG.E desc[UR6][R30.64], R43 ;  /* 0x0000002b1e005986 */ /* 0x0003e8000c101906 */
[----:B------:R1:W-:Y:S04]  /*17d0*/  @P1 STG.E desc[UR6][R32.64], R41 ;  /* 0x0000002920001986 */ /* 0x0003e8000c101906 */
[----:B------:R1:W-:Y:S04]  /*17e0*/  @P4 STG.E.128 desc[UR6][R4.64], R16 ;  /* 0x0000001004004986 */ /* 0x0003e8000c101d06 */
[----:B------:R1:W-:Y:S01]  /*17f0*/  @P3 STG.E.128 desc[UR6][R20.64], R12 ;  /* 0x0000000c14003986 */ /* 0x0003e2000c101d06 */
[----:B------:R-:W-:-:S03]  /*1800*/  FMUL R38, R22, R6 ;  /* 0x0000000616267220 */ /* 0x000fc60000400000 */
[----:B------:R1:W-:Y:S01]  /*1810*/  @P2 STG.E.128 desc[UR6][R24.64], R8 ;  /* 0x0000000818002986 */ /* 0x0003e2000c101d06 */
[----:B0-----:R-:W-:Y:S01]  /*1820*/  FMUL R39, R23, R7 ;  /* 0x0000000717277220 */ /* 0x001fe20000400000 */
[----:B------:R-:W-:Y:S01]  /*1830*/  IMAD.WIDE R2, R27, 0x4, R2 ;  /* 0x000000041b027825 */ /* 0x000fe200078e0202 */
[----:B------:R-:W-:Y:S06]  /*1840*/  @!P0 EXIT ;  /* 0x000000000000894d */ /* 0x000fec0003800000 */
[----:B------:R-:W-:Y:S01]  /*1850*/  STG.E.128 desc[UR6][R2.64], R36 ;  /* 0x0000002402007986 */ /* 0x000fe2000c101d06 */
[----:B------:R-:W-:Y:S05]  /*1860*/  EXIT ;  /* 0x000000000000794d */ /* 0x000fea0003800000 */
.L_x_0:
[----:B------:R-:W-:-:S00]  /*1870*/  BRA `(.L_x_0) ;  /* 0xfffffffc00fc7947 */ /* 0x000fc0000383ffff */
[----:B------:R-:W-:-:S00]  /*1880*/  NOP ;  /* 0x0000000000007918 */ /* 0x000fc00000000000 */
[----:B------:R-:W-:-:S00]  /*1890*/  NOP ;  /* 0x0000000000007918 */ /* 0x000fc00000000000 */
[----:B------:R-:W-:-:S00]  /*18a0*/  NOP ;  /* 0x0000000000007918 */ /* 0x000fc00000000000 */
[----:B------:R-:W-:-:S00]  /*18b0*/  NOP ;  /* 0x0000000000007918 */ /* 0x000fc00000000000 */
[----:B------:R-:W-:-:S00]  /*18c0*/  NOP ;  /* 0x0000000000007918 */ /* 0x000fc00000000000 */
[----:B------:R-:W-:-:S00]  /*18d0*/  NOP ;  /* 0x0000000000007918 */ /* 0x000fc00000000000 */
[----:B------:R-:W-:-:S00]  /*18e0*/  NOP ;  /* 0x0000000000007918 */ /* 0x000fc00000000000 */
[----:B------:R-:W-:-:S00]  /*18f0*/  NOP ;  /* 0x0000000000007918 */ /* 0x000fc00000000000 */
.L_x_1:


//--------------------- .nv.shared.triton_poi_fused__weight_norm_interface_convolution_9 --------------------------
	.section	.nv.shared.triton_poi_fused__weight_norm_interface_convolution_9,"aw",@nobits
	.sectionflags	@""
	.align	16
	.zero		1024


//--------------------- .nv.constant0.triton_poi_fused__weight_norm_interface_convolution_9 --------------------------
	.section	.nv.constant0.triton_poi_fused__weight_norm_interface_convolution_9,"a",@progbits
	.sectionflags	@""
	.align	4
.nv.constant0.triton_poi_fused__weight_norm_interface_convolution_9:
	.zero		576
